//
// Generated by NVIDIA NVVM Compiler
//
// Compiler Build ID: CL-36424714
// Cuda compilation tools, release 13.0, V13.0.88
// Based on NVVM 20.0.0
//

.version 9.0
.target sm_100
.address_size 64

	// .globl	_Z13moveleftKenelPf

.visible .entry _Z13moveleftKenelPf(
	.param .u64 .ptr .align 1 _Z13moveleftKenelPf_param_0
)
{
	.reg .b32 	%r<3>;
	.reg .b32 	%f<3>;
	.reg .b64 	%rd<5>;
	.reg .b64 	%fd<3>;

	ld.param.u64 	%rd1, [_Z13moveleftKenelPf_param_0];
	cvta.to.global.u64 	%rd2, %rd1;
	mov.u32 	%r1, %tid.x;
	mul.lo.s32 	%r2, %r1, 3;
	mul.wide.u32 	%rd3, %r2, 4;
	add.s64 	%rd4, %rd2, %rd3;
	ld.global.f32 	%f1, [%rd4];
	cvt.f64.f32 	%fd1, %f1;
	add.f64 	%fd2, %fd1, 0dBF947AE147AE147B;
	cvt.rn.f32.f64 	%f2, %fd2;
	st.global.f32 	[%rd4], %f2;
	ret;

}
	// .globl	_Z11renderKenelPhiii
.visible .entry _Z11renderKenelPhiii(
	.param .u64 .ptr .align 1 _Z11renderKenelPhiii_param_0,
	.param .u32 _Z11renderKenelPhiii_param_1,
	.param .u32 _Z11renderKenelPhiii_param_2,
	.param .u32 _Z11renderKenelPhiii_param_3
)
{
	.reg .b16 	%rs<2>;
	.reg .b32 	%r<16>;
	.reg .b64 	%rd<5>;
	.reg .b64 	%fd<9>;

	ld.param.u64 	%rd1, [_Z11renderKenelPhiii_param_0];
	ld.param.u32 	%r1, [_Z11renderKenelPhiii_param_1];
	ld.param.u32 	%r2, [_Z11renderKenelPhiii_param_2];
	ld.param.u32 	%r3, [_Z11renderKenelPhiii_param_3];
	cvta.to.global.u64 	%rd2, %rd1;
	mov.u32 	%r4, %ctaid.y;
	mov.u32 	%r5, %ntid.y;
	mov.u32 	%r6, %tid.y;
	mad.lo.s32 	%r7, %r4, %r5, %r6;
	mov.u32 	%r8, %ctaid.x;
	mov.u32 	%r9, %ntid.x;
	mov.u32 	%r10, %tid.x;
	mad.lo.s32 	%r11, %r8, %r9, %r10;
	mad.lo.s32 	%r12, %r1, %r7, %r11;
	cvt.rn.f64.u32 	%fd1, %r7;
	cvt.rn.f64.s32 	%fd2, %r2;
	div.rn.f64 	%fd3, %fd1, %fd2;
	cvt.rn.f64.s32 	%fd4, %r11;
	cvt.rn.f64.s32 	%fd5, %r1;
	div.rn.f64 	%fd6, %fd4, %fd5;
	mul.f64 	%fd7, %fd3, 0d406FFFAE147AE148;
	cvt.rzi.u32.f64 	%r13, %fd7;
	mul.f64 	%fd8, %fd6, 0d406FFFAE147AE148;
	cvt.rzi.u32.f64 	%r14, %fd8;
	mul.lo.s32 	%r15, %r12, %r3;
	cvt.s64.s32 	%rd3, %r15;
	add.s64 	%rd4, %rd2, %rd3;
	st.global.u8 	[%rd4], %r13;
	st.global.u8 	[%rd4+1], %r14;
	mov.b16 	%rs1, 0;
	st.global.u8 	[%rd4+2], %rs1;
	ret;

}


// ===== COMPILED SASS (sm_100) =====

	.target	sm_100

	.elftype	@"ET_EXEC"


//--------------------- .note.nv.tkinfo           --------------------------
	.section	.note.nv.tkinfo,"",@"SHT_NOTE"
	.sectionflags	@"SHF_NOTE_NV_TKINFO"
	.tkinfo
        /*0018*/ 	.word	0x00000002
        /*0030*/ 	.string	""
        /*0030*/ 	.string	"ptxas"
        /*0030*/ 	.string	"Cuda compilation tools, release 13.0, V13.0.88"
        /*0030*/ 	.string	"Build cuda_13.0.r13.0/compiler.36424714_0"
        /*0030*/ 	.string	"-arch sm_100 -m 64 "



//--------------------- .note.nv.cuinfo           --------------------------
	.section	.note.nv.cuinfo,"",@"SHT_NOTE"
	.sectionflags	@"SHF_NOTE_NV_CUINFO"
        /*0018*/ 	.short	0x0002
        /*001a*/ 	.short	0x0064
        /*001c*/ 	.short	0x0082
	.zero		2


//--------------------- .nv.info                  --------------------------
	.section	.nv.info,"",@"SHT_CUDA_INFO"
	.align	4


	//----- nvinfo : EIATTR_REGCOUNT
	.align		4
        /*0000*/ 	.byte	0x04, 0x2f
        /*0002*/ 	.short	(.L_1 - .L_0)
	.align		4
.L_0:
        /*0004*/ 	.word	index@(_Z13moveleftKenelPf)
        /*0008*/ 	.word	0x00000008


	//----- nvinfo : EIATTR_FRAME_SIZE
	.align		4
.L_1:
        /*000c*/ 	.byte	0x04, 0x11
        /*000e*/ 	.short	(.L_3 - .L_2)
	.align		4
.L_2:
        /*0010*/ 	.word	index@(_Z13moveleftKenelPf)
        /*0014*/ 	.word	0x00000000


	//----- nvinfo : EIATTR_REGCOUNT
	.align		4
.L_3:
        /*0018*/ 	.byte	0x04, 0x2f
        /*001a*/ 	.short	(.L_5 - .L_4)
	.align		4
.L_4:
        /*001c*/ 	.word	index@(_Z11renderKenelPhiii)
        /*0020*/ 	.word	0x0000001c


	//----- nvinfo : EIATTR_FRAME_SIZE
	.align		4
.L_5:
        /*0024*/ 	.byte	0x04, 0x11
        /*0026*/ 	.short	(.L_7 - .L_6)
	.align		4
.L_6:
        /*0028*/ 	.word	index@($__internal_0_$__cuda_sm20_div_rn_f64_full)
        /*002c*/ 	.word	0x00000000


	//----- nvinfo : EIATTR_FRAME_SIZE
	.align		4
.L_7:
        /*0030*/ 	.byte	0x04, 0x11
        /*0032*/ 	.short	(.L_9 - .L_8)
	.align		4
.L_8:
        /*0034*/ 	.word	index@(_Z11renderKenelPhiii)
        /*0038*/ 	.word	0x00000000


	//----- nvinfo : EIATTR_MIN_STACK_SIZE
	.align		4
.L_9:
        /*003c*/ 	.byte	0x04, 0x12
        /*003e*/ 	.short	(.L_11 - .L_10)
	.align		4
.L_10:
        /*0040*/ 	.word	index@(_Z11renderKenelPhiii)
        /*0044*/ 	.word	0x00000000


	//----- nvinfo : EIATTR_MIN_STACK_SIZE
	.align		4
.L_11:
        /*0048*/ 	.byte	0x04, 0x12
        /*004a*/ 	.short	(.L_13 - .L_12)
	.align		4
.L_12:
        /*004c*/ 	.word	index@(_Z13moveleftKenelPf)
        /*0050*/ 	.word	0x00000000
.L_13:


//--------------------- .nv.compat                --------------------------
	.section	.nv.compat,"",@"SHT_CUDA_COMPAT_INFO"
	.align	4
        /*0000*/ 	.byte	0x02, 0x09, 0x00, 0x00, 0x02, 0x02, 0x01, 0x00, 0x02, 0x05, 0x05, 0x00, 0x03, 0x07, 0x01, 0x01
        /*0010*/ 	.byte	0x02, 0x03, 0x00, 0x00, 0x02, 0x06, 0x01, 0x00, 0x04, 0x0b, 0x08, 0x00, 0x01, 0x00, 0x00, 0x00
        /*0020*/ 	.byte	0x00, 0x00, 0x00, 0x00


//--------------------- .nv.info._Z11renderKenelPhiii --------------------------
	.section	.nv.info._Z11renderKenelPhiii,"",@"SHT_CUDA_INFO"
	.sectionflags	@""
	.align	4


	//----- nvinfo : EIATTR_CUDA_API_VERSION
	.align		4
        /*0000*/ 	.byte	0x04, 0x37
        /*0002*/ 	.short	(.L_15 - .L_14)
.L_14:
        /*0004*/ 	.word	0x00000082


	//----- nvinfo : EIATTR_KPARAM_INFO
	.align		4
.L_15:
        /*0008*/ 	.byte	0x04, 0x17
        /*000a*/ 	.short	(.L_17 - .L_16)
.L_16:
        /*000c*/ 	.word	0x00000000
        /*0010*/ 	.short	0x0003
        /*0012*/ 	.short	0x0010
        /*0014*/ 	.byte	0x00, 0xf0, 0x11, 0x00


	//----- nvinfo : EIATTR_KPARAM_INFO
	.align		4
.L_17:
        /*0018*/ 	.byte	0x04, 0x17
        /*001a*/ 	.short	(.L_19 - .L_18)
.L_18:
        /*001c*/ 	.word	0x00000000
        /*0020*/ 	.short	0x0002
        /*0022*/ 	.short	0x000c
        /*0024*/ 	.byte	0x00, 0xf0, 0x11, 0x00


	//----- nvinfo : EIATTR_KPARAM_INFO
	.align		4
.L_19:
        /*0028*/ 	.byte	0x04, 0x17
        /*002a*/ 	.short	(.L_21 - .L_20)
.L_20:
        /*002c*/ 	.word	0x00000000
        /*0030*/ 	.short	0x0001
        /*0032*/ 	.short	0x0008
        /*0034*/ 	.byte	0x00, 0xf0, 0x11, 0x00


	//----- nvinfo : EIATTR_KPARAM_INFO
	.align		4
.L_21:
        /*0038*/ 	.byte	0x04, 0x17
        /*003a*/ 	.short	(.L_23 - .L_22)
.L_22:
        /*003c*/ 	.word	0x00000000
        /*0040*/ 	.short	0x0000
        /*0042*/ 	.short	0x0000
        /*0044*/ 	.byte	0x00, 0xf5, 0x21, 0x00


	//----- nvinfo : EIATTR_SPARSE_MMA_MASK
	.align		4
.L_23:
        /*0048*/ 	.byte	0x03, 0x50
        /*004a*/ 	.short	0x0000


	//----- nvinfo : EIATTR_MAXREG_COUNT
	.align		4
        /*004c*/ 	.byte	0x03, 0x1b
        /*004e*/ 	.short	0x00ff


	//----- nvinfo : EIATTR_MERCURY_ISA_VERSION
	.align		4
        /*0050*/ 	.byte	0x03, 0x5f
        /*0052*/ 	.short	0x0101


	//----- nvinfo : EIATTR_VRC_CTA_INIT_COUNT
	.align		4
        /*0054*/ 	.byte	0x02, 0x4a
	.zero		1
	.zero		1


	//----- nvinfo : EIATTR_EXIT_INSTR_OFFSETS
	.align		4
        /*0058*/ 	.byte	0x04, 0x1c
        /*005a*/ 	.short	(.L_25 - .L_24)


	//   ....[0]....
.L_24:
        /*005c*/ 	.word	0x000004b0


	//----- nvinfo : EIATTR_CRS_STACK_SIZE
	.align		4
.L_25:
        /*0060*/ 	.byte	0x04, 0x1e
        /*0062*/ 	.short	(.L_27 - .L_26)
.L_26:
        /*0064*/ 	.word	0x00000000


	//----- nvinfo : EIATTR_CBANK_PARAM_SIZE
	.align		4
.L_27:
        /*0068*/ 	.byte	0x03, 0x19
        /*006a*/ 	.short	0x0014


	//----- nvinfo : EIATTR_PARAM_CBANK
	.align		4
        /*006c*/ 	.byte	0x04, 0x0a
        /*006e*/ 	.short	(.L_29 - .L_28)
	.align		4
.L_28:
        /*0070*/ 	.word	index@(.nv.constant0._Z11renderKenelPhiii)
        /*0074*/ 	.short	0x0380
        /*0076*/ 	.short	0x0014


	//----- nvinfo : EIATTR_SW_WAR
	.align		4
.L_29:
        /*0078*/ 	.byte	0x04, 0x36
        /*007a*/ 	.short	(.L_31 - .L_30)
.L_30:
        /*007c*/ 	.word	0x00000008
.L_31:


//--------------------- .nv.info._Z13moveleftKenelPf --------------------------
	.section	.nv.info._Z13moveleftKenelPf,"",@"SHT_CUDA_INFO"
	.sectionflags	@""
	.align	4


	//----- nvinfo : EIATTR_CUDA_API_VERSION
	.align		4
        /*0000*/ 	.byte	0x04, 0x37
        /*0002*/ 	.short	(.L_33 - .L_32)
.L_32:
        /*0004*/ 	.word	0x00000082


	//----- nvinfo : EIATTR_KPARAM_INFO
	.align		4
.L_33:
        /*0008*/ 	.byte	0x04, 0x17
        /*000a*/ 	.short	(.L_35 - .L_34)
.L_34:
        /*000c*/ 	.word	0x00000000
        /*0010*/ 	.short	0x0000
        /*0012*/ 	.short	0x0000
        /*0014*/ 	.byte	0x00, 0xf5, 0x21, 0x00


	//----- nvinfo : EIATTR_SPARSE_MMA_MASK
	.align		4
.L_35:
        /*0018*/ 	.byte	0x03, 0x50
        /*001a*/ 	.short	0x0000


	//----- nvinfo : EIATTR_MAXREG_COUNT
	.align		4
        /*001c*/ 	.byte	0x03, 0x1b
        /*001e*/ 	.short	0x00ff


	//----- nvinfo : EIATTR_MERCURY_ISA_VERSION
	.align		4
        /*0020*/ 	.byte	0x03, 0x5f
        /*0022*/ 	.short	0x0101


	//----- nvinfo : EIATTR_VRC_CTA_INIT_COUNT
	.align		4
        /*0024*/ 	.byte	0x02, 0x4a
	.zero		1
	.zero		1


	//----- nvinfo : EIATTR_EXIT_INSTR_OFFSETS
	.align		4
        /*0028*/ 	.byte	0x04, 0x1c
        /*002a*/ 	.short	(.L_37 - .L_36)


	//   ....[0]....
.L_36:
        /*002c*/ 	.word	0x000000d0


	//----- nvinfo : EIATTR_CBANK_PARAM_SIZE
	.align		4
.L_37:
        /*0030*/ 	.byte	0x03, 0x19
        /*0032*/ 	.short	0x0008


	//----- nvinfo : EIATTR_PARAM_CBANK
	.align		4
        /*0034*/ 	.byte	0x04, 0x0a
        /*0036*/ 	.short	(.L_39 - .L_38)
	.align		4
.L_38:
        /*0038*/ 	.word	index@(.nv.constant0._Z13moveleftKenelPf)
        /*003c*/ 	.short	0x0380
        /*003e*/ 	.short	0x0008


	//----- nvinfo : EIATTR_SW_WAR
	.align		4
.L_39:
        /*0040*/ 	.byte	0x04, 0x36
        /*0042*/ 	.short	(.L_41 - .L_40)
.L_40:
        /*0044*/ 	.word	0x00000008
.L_41:


//--------------------- .nv.callgraph             --------------------------
	.section	.nv.callgraph,"",@"SHT_CUDA_CALLGRAPH"
	.align	4
	.sectionentsize	8
	.align		4
        /*0000*/ 	.word	0x00000000
	.align		4
        /*0004*/ 	.word	0xffffffff
	.align		4
        /*0008*/ 	.word	0x00000000
	.align		4
        /*000c*/ 	.word	0xfffffffe
	.align		4
        /*0010*/ 	.word	0x00000000
	.align		4
        /*0014*/ 	.word	0xfffffffd
	.align		4
        /*0018*/ 	.word	0x00000000
	.align		4
        /*001c*/ 	.word	0xfffffffc


//--------------------- .text._Z11renderKenelPhiii --------------------------
	.section	.text._Z11renderKenelPhiii,"ax",@progbits
	.align	128
        .global         _Z11renderKenelPhiii
        .type           _Z11renderKenelPhiii,@function
        .size           _Z11renderKenelPhiii,(.L_x_11 - _Z11renderKenelPhiii)
        .other          _Z11renderKenelPhiii,@"STO_CUDA_ENTRY STV_DEFAULT"
_Z11renderKenelPhiii:
.text._Z11renderKenelPhiii:
[----:B------:R-:W-:Y:S01]  /*0000*/  LDC R1, c[0x0][0x37c] ;  /* 0x0000df00ff017b82 */ /* 0x000fe20000000800 */
[----:B------:R-:W0:Y:S01]  /*0010*/  LDCU.64 UR6, c[0x0][0x388] ;  /* 0x00007100ff0677ac */ /* 0x000e220008000a00 */
[----:B------:R-:W1:Y:S01]  /*0020*/  S2R R0, SR_TID.Y ;  /* 0x0000000000007919 */ /* 0x000e620000002200 */
[----:B------:R-:W-:-:S05]  /*0030*/  IMAD.MOV.U32 R2, RZ, RZ, 0x1 ;  /* 0x00000001ff027424 */ /* 0x000fca00078e00ff */
[----:B------:R-:W1:Y:S01]  /*0040*/  S2UR UR4, SR_CTAID.Y ;  /* 0x00000000000479c3 */ /* 0x000e620000002600 */
[----:B------:R-:W-:Y:S01]  /*0050*/  BSSY.RECONVERGENT B0, `(.L_x_0) ;  /* 0x000001e000007945 */ /* 0x000fe20003800200 */
[----:B------:R-:W2:Y:S06]  /*0060*/  S2R R15, SR_TID.X ;  /* 0x00000000000f7919 */ /* 0x000eac0000002100 */
[----:B------:R-:W1:Y:S01]  /*0070*/  LDC R13, c[0x0][0x364] ;  /* 0x0000d900ff0d7b82 */ /* 0x000e620000000800 */
[----:B0-----:R-:W0:Y:S07]  /*0080*/  I2F.F64 R4, UR7 ;  /* 0x0000000700047d12 */ /* 0x001e2e0008201c00 */
[----:B------:R-:W2:Y:S01]  /*0090*/  LDC R12, c[0x0][0x360] ;  /* 0x0000d800ff0c7b82 */ /* 0x000ea20000000800 */
[----:B0-----:R-:W0:Y:S01]  /*00a0*/  MUFU.RCP64H R3, R5 ;  /* 0x0000000500037308 */ /* 0x001e220000001800 */
[----:B-1----:R-:W-:-:S06]  /*00b0*/  IMAD R13, R13, UR4, R0 ;  /* 0x000000040d0d7c24 */ /* 0x002fcc000f8e0200 */
[----:B------:R-:W2:Y:S01]  /*00c0*/  S2UR UR4, SR_CTAID.X ;  /* 0x00000000000479c3 */ /* 0x000ea20000002500 */
[----:B0-----:R-:W-:-:S08]  /*00d0*/  DFMA R6, -R4, R2, 1 ;  /* 0x3ff000000406742b */ /* 0x001fd00000000102 */
[----:B------:R-:W-:Y:S01]  /*00e0*/  DFMA R6, R6, R6, R6 ;  /* 0x000000060606722b */ /* 0x000fe20000000006 */
[----:B--2---:R-:W-:-:S07]  /*00f0*/  IMAD R12, R12, UR4, R15 ;  /* 0x000000040c0c7c24 */ /* 0x004fce000f8e020f */
[----:B------:R-:W-:Y:S02]  /*0100*/  DFMA R2, R2, R6, R2 ;  /* 0x000000060202722b */ /* 0x000fe40000000002 */
[----:B------:R-:W0:Y:S06]  /*0110*/  I2F.F64.U32 R6, R13 ;  /* 0x0000000d00067312 */ /* 0x000e2c0000201800 */
[----:B------:R-:W-:-:S08]  /*0120*/  DFMA R8, -R4, R2, 1 ;  /* 0x3ff000000408742b */ /* 0x000fd00000000102 */
[----:B------:R-:W-:Y:S01]  /*0130*/  DFMA R2, R2, R8, R2 ;  /* 0x000000080202722b */ /* 0x000fe20000000002 */
[----:B0-----:R-:W-:-:S07]  /*0140*/  FSETP.GEU.AND P1, PT, |R7|, 6.5827683646048100446e-37, PT ;  /* 0x036000000700780b */ /* 0x001fce0003f2e200 */
[----:B------:R-:W-:-:S08]  /*0150*/  DMUL R8, R6, R2 ;  /* 0x0000000206087228 */ /* 0x000fd00000000000 */
[----:B------:R-:W-:-:S08]  /*0160*/  DFMA R10, -R4, R8, R6 ;  /* 0x00000008040a722b */ /* 0x000fd00000000106 */
[----:B------:R-:W-:-:S10]  /*0170*/  DFMA R2, R2, R10, R8 ;  /* 0x0000000a0202722b */ /* 0x000fd40000000008 */
[----:B------:R-:W-:-:S05]  /*0180*/  FFMA R0, RZ, R5, R3 ;  /* 0x00000005ff007223 */ /* 0x000fca0000000003 */
[----:B------:R-:W-:Y:S01]  /*0190*/  FSETP.GT.AND P0, PT, |R0|, 1.469367938527859385e-39, PT ;  /* 0x001000000000780b */ /* 0x000fe20003f04200 */
[----:B------:R-:W-:-:S12]  /*01a0*/  IMAD R0, R13, UR6, R12 ;  /* 0x000000060d007c24 */ /* 0x000fd8000f8e020c */
[----:B------:R-:W-:Y:S05]  /*01b0*/  @P0 BRA P1, `(.L_x_1) ;  /* 0x00000000001c0947 */ /* 0x000fea0000800000 */
[----:B------:R-:W-:Y:S01]  /*01c0*/  IMAD.MOV.U32 R15, RZ, RZ, R6 ;  /* 0x000000ffff0f7224 */ /* 0x000fe200078e0006 */
[----:B------:R-:W-:Y:S01]  /*01d0*/  MOV R14, 0x210 ;  /* 0x00000210000e7802 */ /* 0x000fe20000000f00 */
[----:B------:R-:W-:Y:S02]  /*01e0*/  IMAD.MOV.U32 R13, RZ, RZ, R7 ;  /* 0x000000ffff0d7224 */ /* 0x000fe400078e0007 */
[----:B------:R-:W-:-:S07]  /*01f0*/  IMAD.MOV.U32 R9, RZ, RZ, R5 ;  /* 0x000000ffff097224 */ /* 0x000fce00078e0005 */
[----:B------:R-:W-:Y:S05]  /*0200*/  CALL.REL.NOINC `($__internal_0_$__cuda_sm20_div_rn_f64_full) ;  /* 0x0000000000ac7944 */ /* 0x000fea0003c00000 */
[----:B------:R-:W-:Y:S02]  /*0210*/  IMAD.MOV.U32 R2, RZ, RZ, R4 ;  /* 0x000000ffff027224 */ /* 0x000fe400078e0004 */
[----:B------:R-:W-:-:S07]  /*0220*/  IMAD.MOV.U32 R3, RZ, RZ, R5 ;  /* 0x000000ffff037224 */ /* 0x000fce00078e0005 */
.L_x_1:
[----:B------:R-:W-:Y:S05]  /*0230*/  BSYNC.RECONVERGENT B0 ;  /* 0x0000000000007941 */ /* 0x000fea0003800200 */
.L_x_0:
[----:B------:R-:W0:Y:S01]  /*0240*/  LDCU UR4, c[0x0][0x388] ;  /* 0x00007100ff0477ac */ /* 0x000e220008000800 */
[----:B------:R-:W-:Y:S01]  /*0250*/  IMAD.MOV.U32 R4, RZ, RZ, 0x1 ;  /* 0x00000001ff047424 */ /* 0x000fe200078e00ff */
[----:B------:R-:W1:Y:S01]  /*0260*/  I2F.F64 R12, R12 ;  /* 0x0000000c000c7312 */ /* 0x000e620000201c00 */
[----:B------:R-:W-:Y:S01]  /*0270*/  BSSY.RECONVERGENT B0, `(.L_x_2) ;  /* 0x0000015000007945 */ /* 0x000fe20003800200 */
[----:B-1----:R-:W-:-:S06]  /*0280*/  FSETP.GEU.AND P1, PT, |R13|, 6.5827683646048100446e-37, PT ;  /* 0x036000000d00780b */ /* 0x002fcc0003f2e200 */
[----:B0-----:R-:W0:Y:S01]  /*0290*/  I2F.F64 R6, UR4 ;  /* 0x0000000400067d12 */ /* 0x001e220008201c00 */
[----:B------:R-:W1:Y:S07]  /*02a0*/  LDCU.64 UR4, c[0x0][0x358] ;  /* 0x00006b00ff0477ac */ /* 0x000e6e0008000a00 */
[----:B0-----:R-:W0:Y:S02]  /*02b0*/  MUFU.RCP64H R5, R7 ;  /* 0x0000000700057308 */ /* 0x001e240000001800 */
[----:B0-----:R-:W-:-:S08]  /*02c0*/  DFMA R8, -R6, R4, 1 ;  /* 0x3ff000000608742b */ /* 0x001fd00000000104 */
[----:B------:R-:W-:-:S08]  /*02d0*/  DFMA R8, R8, R8, R8 ;  /* 0x000000080808722b */ /* 0x000fd00000000008 */
[----:B------:R-:W-:-:S08]  /*02e0*/  DFMA R8, R4, R8, R4 ;  /* 0x000000080408722b */ /* 0x000fd00000000004 */
[----:B------:R-:W-:-:S08]  /*02f0*/  DFMA R4, -R6, R8, 1 ;  /* 0x3ff000000604742b */ /* 0x000fd00000000108 */
[----:B------:R-:W-:-:S08]  /*0300*/  DFMA R4, R8, R4, R8 ;  /* 0x000000040804722b */ /* 0x000fd00000000008 */
[----:B------:R-:W-:-:S08]  /*0310*/  DMUL R8, R12, R4 ;  /* 0x000000040c087228 */ /* 0x000fd00000000000 */
[----:B------:R-:W-:-:S08]  /*0320*/  DFMA R10, -R6, R8, R12 ;  /* 0x00000008060a722b */ /* 0x000fd0000000010c */
[----:B------:R-:W-:-:S10]  /*0330*/  DFMA R4, R4, R10, R8 ;  /* 0x0000000a0404722b */ /* 0x000fd40000000008 */
[----:B------:R-:W-:-:S05]  /*0340*/  FFMA R8, RZ, R7, R5 ;  /* 0x00000007ff087223 */ /* 0x000fca0000000005 */
[----:B------:R-:W-:-:S13]  /*0350*/  FSETP.GT.AND P0, PT, |R8|, 1.469367938527859385e-39, PT ;  /* 0x001000000800780b */ /* 0x000fda0003f04200 */
[----:B-1----:R-:W-:Y:S05]  /*0360*/  @P0 BRA P1, `(.L_x_3) ;  /* 0x0000000000140947 */ /* 0x002fea0000800000 */
[----:B------:R-:W-:Y:S01]  /*0370*/  IMAD.MOV.U32 R15, RZ, RZ, R12 ;  /* 0x000000ffff0f7224 */ /* 0x000fe200078e000c */
[----:B------:R-:W-:Y:S01]  /*0380*/  MOV R14, 0x3c0 ;  /* 0x000003c0000e7802 */ /* 0x000fe20000000f00 */
[----:B------:R-:W-:Y:S02]  /*0390*/  IMAD.MOV.U32 R4, RZ, RZ, R6 ;  /* 0x000000ffff047224 */ /* 0x000fe400078e0006 */
[----:B------:R-:W-:-:S07]  /*03a0*/  IMAD.MOV.U32 R9, RZ, RZ, R7 ;  /* 0x000000ffff097224 */ /* 0x000fce00078e0007 */
[----:B------:R-:W-:Y:S05]  /*03b0*/  CALL.REL.NOINC `($__internal_0_$__cuda_sm20_div_rn_f64_full) ;  /* 0x0000000000407944 */ /* 0x000fea0003c00000 */
.L_x_3:
[----:B------:R-:W-:Y:S05]  /*03c0*/  BSYNC.RECONVERGENT B0 ;  /* 0x0000000000007941 */ /* 0x000fea0003800200 */
.L_x_2:
[----:B------:R-:W0:Y:S01]  /*03d0*/  LDCU UR8, c[0x0][0x390] ;  /* 0x00007200ff0877ac */ /* 0x000e220008000800 */
[----:B------:R-:W-:Y:S01]  /*03e0*/  UMOV UR6, 0x147ae148 ;  /* 0x147ae14800067882 */ /* 0x000fe20000000000 */
[----:B------:R-:W-:Y:S01]  /*03f0*/  UMOV UR7, 0x406fffae ;  /* 0x406fffae00077882 */ /* 0x000fe20000000000 */
[----:B------:R-:W1:Y:S01]  /*0400*/  LDCU.64 UR10, c[0x0][0x380] ;  /* 0x00007000ff0a77ac */ /* 0x000e620008000a00 */
[----:B------:R-:W-:Y:S02]  /*0410*/  DMUL R2, R2, UR6 ;  /* 0x0000000602027c28 */ /* 0x000fe40008000000 */
[----:B------:R-:W-:-:S08]  /*0420*/  DMUL R4, R4, UR6 ;  /* 0x0000000604047c28 */ /* 0x000fd00008000000 */
[----:B------:R-:W2:Y:S01]  /*0430*/  F2I.U32.F64.TRUNC R3, R2 ;  /* 0x0000000200037311 */ /* 0x000ea2000030d000 */
[----:B0-----:R-:W-:-:S05]  /*0440*/  IMAD R0, R0, UR8, RZ ;  /* 0x0000000800007c24 */ /* 0x001fca000f8e02ff */
[C---:B-1----:R-:W-:Y:S02]  /*0450*/  IADD3 R6, P0, PT, R0.reuse, UR10, RZ ;  /* 0x0000000a00067c10 */ /* 0x042fe4000ff1e0ff */
[----:B------:R-:W0:Y:S02]  /*0460*/  F2I.U32.F64.TRUNC R5, R4 ;  /* 0x0000000400057311 */ /* 0x000e24000030d000 */
[----:B------:R-:W-:-:S05]  /*0470*/  LEA.HI.X.SX32 R7, R0, UR11, 0x1, P0 ;  /* 0x0000000b00077c11 */ /* 0x000fca00080f0eff */
[----:B--2---:R-:W-:Y:S04]  /*0480*/  STG.E.U8 desc[UR4][R6.64], R3 ;  /* 0x0000000306007986 */ /* 0x004fe8000c101104 */
[----:B------:R-:W-:Y:S04]  /*0490*/  STG.E.U8 desc[UR4][R6.64+0x2], RZ ;  /* 0x000002ff06007986 */ /* 0x000fe8000c101104 */
[----:B0-----:R-:W-:Y:S01]  /*04a0*/  STG.E.U8 desc[UR4][R6.64+0x1], R5 ;  /* 0x0000010506007986 */ /* 0x001fe2000c101104 */
[----:B------:R-:W-:Y:S05]  /*04b0*/  EXIT ;  /* 0x000000000000794d */ /* 0x000fea0003800000 */
        .weak           $__internal_0_$__cuda_sm20_div_rn_f64_full
        .type           $__internal_0_$__cuda_sm20_div_rn_f64_full,@function
        .size           $__internal_0_$__cuda_sm20_div_rn_f64_full,(.L_x_11 - $__internal_0_$__cuda_sm20_div_rn_f64_full)
$__internal_0_$__cuda_sm20_div_rn_f64_full:
[C---:B------:R-:W-:Y:S01]  /*04c0*/  FSETP.GEU.AND P0, PT, |R9|.reuse, 1.469367938527859385e-39, PT ;  /* 0x001000000900780b */ /* 0x040fe20003f0e200 */
[--C-:B------:R-:W-:Y:S01]  /*04d0*/  IMAD.MOV.U32 R8, RZ, RZ, R4.reuse ;  /* 0x000000ffff087224 */ /* 0x100fe200078e0004 */
[C---:B------:R-:W-:Y:S01]  /*04e0*/  LOP3.LUT R10, R9.reuse, 0x800fffff, RZ, 0xc0, !PT ;  /* 0x800fffff090a7812 */ /* 0x040fe200078ec0ff */
[----:B------:R-:W-:Y:S01]  /*04f0*/  IMAD.MOV.U32 R7, RZ, RZ, R13 ;  /* 0x000000ffff077224 */ /* 0x000fe200078e000d */
[----:B------:R-:W-:Y:S01]  /*0500*/  LOP3.LUT R20, R9, 0x7ff00000, RZ, 0xc0, !PT ;  /* 0x7ff0000009147812 */ /* 0x000fe200078ec0ff */
[----:B------:R-:W-:Y:S01]  /*0510*/  IMAD.MOV.U32 R16, RZ, RZ, 0x1 ;  /* 0x00000001ff107424 */ /* 0x000fe200078e00ff */
[----:B------:R-:W-:Y:S01]  /*0520*/  LOP3.LUT R11, R10, 0x3ff00000, RZ, 0xfc, !PT ;  /* 0x3ff000000a0b7812 */ /* 0x000fe200078efcff */
[----:B------:R-:W-:Y:S01]  /*0530*/  IMAD.MOV.U32 R10, RZ, RZ, R4 ;  /* 0x000000ffff0a7224 */ /* 0x000fe200078e0004 */
[C---:B------:R-:W-:Y:S01]  /*0540*/  FSETP.GEU.AND P2, PT, |R7|.reuse, 1.469367938527859385e-39, PT ;  /* 0x001000000700780b */ /* 0x040fe20003f4e200 */
[----:B------:R-:W-:Y:S01]  /*0550*/  IMAD.MOV.U32 R6, RZ, RZ, R15 ;  /* 0x000000ffff067224 */ /* 0x000fe200078e000f */
[----:B------:R-:W-:Y:S01]  /*0560*/  LOP3.LUT R15, R7, 0x7ff00000, RZ, 0xc0, !PT ;  /* 0x7ff00000070f7812 */ /* 0x000fe200078ec0ff */
[----:B------:R-:W-:Y:S01]  /*0570*/  IMAD.MOV.U32 R13, RZ, RZ, 0x1ca00000 ;  /* 0x1ca00000ff0d7424 */ /* 0x000fe200078e00ff */
[----:B------:R-:W-:Y:S01]  /*0580*/  BSSY.RECONVERGENT B1, `(.L_x_4) ;  /* 0x000004f000017945 */ /* 0x000fe20003800200 */
[----:B------:R-:W-:Y:S01]  /*0590*/  @!P0 DMUL R10, R8, 8.98846567431157953865e+307 ;  /* 0x7fe00000080a8828 */ /* 0x000fe20000000000 */
[----:B------:R-:W-:-:S05]  /*05a0*/  ISETP.GE.U32.AND P1, PT, R15, R20, PT ;  /* 0x000000140f00720c */ /* 0x000fca0003f26070 */
[----:B------:R-:W0:Y:S02]  /*05b0*/  MUFU.RCP64H R17, R11 ;  /* 0x0000000b00117308 */ /* 0x000e240000001800 */
[----:B------:R-:W-:-:S04]  /*05c0*/  @!P2 LOP3.LUT R18, R9, 0x7ff00000, RZ, 0xc0, !PT ;  /* 0x7ff000000912a812 */ /* 0x000fc800078ec0ff */
[----:B------:R-:W-:-:S04]  /*05d0*/  @!P2 ISETP.GE.U32.AND P3, PT, R15, R18, PT ;  /* 0x000000120f00a20c */ /* 0x000fc80003f66070 */
[----:B------:R-:W-:-:S04]  /*05e0*/  @!P2 SEL R19, R13, 0x63400000, !P3 ;  /* 0x634000000d13a807 */ /* 0x000fc80005800000 */
[----:B------:R-:W-:Y:S01]  /*05f0*/  @!P2 LOP3.LUT R22, R19, 0x80000000, R7, 0xf8, !PT ;  /* 0x800000001316a812 */ /* 0x000fe200078ef807 */
[----:B0-----:R-:W-:-:S03]  /*0600*/  DFMA R4, R16, -R10, 1 ;  /* 0x3ff000001004742b */ /* 0x001fc6000000080a */
[----:B------:R-:W-:Y:S01]  /*0610*/  @!P2 LOP3.LUT R23, R22, 0x100000, RZ, 0xfc, !PT ;  /* 0x001000001617a812 */ /* 0x000fe200078efcff */
[----:B------:R-:W-:-:S04]  /*0620*/  @!P2 IMAD.MOV.U32 R22, RZ, RZ, RZ ;  /* 0x000000ffff16a224 */ /* 0x000fc800078e00ff */
[----:B------:R-:W-:-:S08]  /*0630*/  DFMA R4, R4, R4, R4 ;  /* 0x000000040404722b */ /* 0x000fd00000000004 */
[----:B------:R-:W-:Y:S01]  /*0640*/  DFMA R16, R16, R4, R16 ;  /* 0x000000041010722b */ /* 0x000fe20000000010 */
[----:B------:R-:W-:Y:S01]  /*0650*/  SEL R5, R13, 0x63400000, !P1 ;  /* 0x634000000d057807 */ /* 0x000fe20004800000 */
[----:B------:R-:W-:-:S03]  /*0660*/  IMAD.MOV.U32 R4, RZ, RZ, R6 ;  /* 0x000000ffff047224 */ /* 0x000fc600078e0006 */
[----:B------:R-:W-:-:S03]  /*0670*/  LOP3.LUT R5, R5, 0x800fffff, R7, 0xf8, !PT ;  /* 0x800fffff05057812 */ /* 0x000fc600078ef807 */
[----:B------:R-:W-:-:S03]  /*0680*/  DFMA R18, R16, -R10, 1 ;  /* 0x3ff000001012742b */ /* 0x000fc6000000080a */
[----:B------:R-:W-:Y:S01]  /*0690*/  @!P2 DFMA R4, R4, 2, -R22 ;  /* 0x400000000404a82b */ /* 0x000fe20000000816 */
[----:B------:R-:W-:-:S04]  /*06a0*/  IMAD.MOV.U32 R22, RZ, RZ, R15 ;  /* 0x000000ffff167224 */ /* 0x000fc800078e000f */
[----:B------:R-:W-:Y:S01]  /*06b0*/  DFMA R16, R16, R18, R16 ;  /* 0x000000121010722b */ /* 0x000fe20000000010 */
[----:B------:R-:W-:Y:S01]  /*06c0*/  IMAD.MOV.U32 R23, RZ, RZ, R20 ;  /* 0x000000ffff177224 */ /* 0x000fe200078e0014 */
[----:B------:R-:W-:-:S03]  /*06d0*/  @!P0 LOP3.LUT R23, R11, 0x7ff00000, RZ, 0xc0, !PT ;  /* 0x7ff000000b178812 */ /* 0x000fc600078ec0ff */
[----:B------:R-:W-:Y:S02]  /*06e0*/  @!P2 LOP3.LUT R22, R5, 0x7ff00000, RZ, 0xc0, !PT ;  /* 0x7ff000000516a812 */ /* 0x000fe400078ec0ff */
[----:B------:R-:W-:Y:S01]  /*06f0*/  VIADD R25, R23, 0xffffffff ;  /* 0xffffffff17197836 */ /* 0x000fe20000000000 */
[----:B------:R-:W-:Y:S02]  /*0700*/  DMUL R18, R16, R4 ;  /* 0x0000000410127228 */ /* 0x000fe40000000000 */
[----:B------:R-:W-:-:S05]  /*0710*/  VIADD R24, R22, 0xffffffff ;  /* 0xffffffff16187836 */ /* 0x000fca0000000000 */
[----:B------:R-:W-:Y:S01]  /*0720*/  ISETP.GT.U32.AND P0, PT, R24, 0x7feffffe, PT ;  /* 0x7feffffe1800780c */ /* 0x000fe20003f04070 */
[----:B------:R-:W-:-:S03]  /*0730*/  DFMA R20, R18, -R10, R4 ;  /* 0x8000000a1214722b */ /* 0x000fc60000000004 */
[----:B------:R-:W-:-:S05]  /*0740*/  ISETP.GT.U32.OR P0, PT, R25, 0x7feffffe, P0 ;  /* 0x7feffffe1900780c */ /* 0x000fca0000704470 */
[----:B------:R-:W-:-:S08]  /*0750*/  DFMA R16, R16, R20, R18 ;  /* 0x000000141010722b */ /* 0x000fd00000000012 */
[----:B------:R-:W-:Y:S05]  /*0760*/  @P0 BRA `(.L_x_5) ;  /* 0x00000000006c0947 */ /* 0x000fea0003800000 */
[----:B------:R-:W-:-:S04]  /*0770*/  LOP3.LUT R18, R9, 0x7ff00000, RZ, 0xc0, !PT ;  /* 0x7ff0000009127812 */ /* 0x000fc800078ec0ff */
[CC--:B------:R-:W-:Y:S02]  /*0780*/  VIADDMNMX R6, R15.reuse, -R18.reuse, 0xb9600000, !PT ;  /* 0xb96000000f067446 */ /* 0x0c0fe40007800912 */
[----:B------:R-:W-:Y:S02]  /*0790*/  ISETP.GE.U32.AND P0, PT, R15, R18, PT ;  /* 0x000000120f00720c */ /* 0x000fe40003f06070 */
[----:B------:R-:W-:Y:S02]  /*07a0*/  VIMNMX R6, PT, PT, R6, 0x46a00000, PT ;  /* 0x46a0000006067848 */ /* 0x000fe40003fe0100 */
[----:B------:R-:W-:-:S05]  /*07b0*/  SEL R13, R13, 0x63400000, !P0 ;  /* 0x634000000d0d7807 */ /* 0x000fca0004000000 */
[----:B------:R-:W-:Y:S02]  /*07c0*/  IMAD.IADD R13, R6, 0x1, -R13 ;  /* 0x00000001060d7824 */ /* 0x000fe400078e0a0d */
[----:B------:R-:W-:Y:S02]  /*07d0*/  IMAD.MOV.U32 R6, RZ, RZ, RZ ;  /* 0x000000ffff067224 */ /* 0x000fe400078e00ff */
[----:B------:R-:W-:-:S06]  /*07e0*/  VIADD R7, R13, 0x7fe00000 ;  /* 0x7fe000000d077836 */ /* 0x000fcc0000000000 */
[----:B------:R-:W-:-:S10]  /*07f0*/  DMUL R18, R16, R6 ;  /* 0x0000000610127228 */ /* 0x000fd40000000000 */
[----:B------:R-:W-:-:S13]  /*0800*/  FSETP.GTU.AND P0, PT, |R19|, 1.469367938527859385e-39, PT ;  /* 0x001000001300780b */ /* 0x000fda0003f0c200 */
[----:B------:R-:W-:Y:S05]  /*0810*/  @P0 BRA `(.L_x_6) ;  /* 0x0000000000940947 */ /* 0x000fea0003800000 */
[----:B------:R-:W-:Y:S01]  /*0820*/  DFMA R4, R16, -R10, R4 ;  /* 0x8000000a1004722b */ /* 0x000fe20000000004 */
[----:B------:R-:W-:-:S09]  /*0830*/  IMAD.MOV.U32 R6, RZ, RZ, RZ ;  /* 0x000000ffff067224 */ /* 0x000fd200078e00ff */
[C---:B------:R-:W-:Y:S02]  /*0840*/  FSETP.NEU.AND P0, PT, R5.reuse, RZ, PT ;  /* 0x000000ff0500720b */ /* 0x040fe40003f0d000 */
[----:B------:R-:W-:-:S04]  /*0850*/  LOP3.LUT R9, R5, 0x80000000, R9, 0x48, !PT ;  /* 0x8000000005097812 */ /* 0x000fc800078e4809 */
[----:B------:R-:W-:-:S07]  /*0860*/  LOP3.LUT R7, R9, R7, RZ, 0xfc, !PT ;  /* 0x0000000709077212 */ /* 0x000fce00078efcff */
[----:B------:R-:W-:Y:S05]  /*0870*/  @!P0 BRA `(.L_x_6) ;  /* 0x00000000007c8947 */ /* 0x000fea0003800000 */
[----:B------:R-:W-:Y:S01]  /*0880*/  IMAD.MOV R5, RZ, RZ, -R13 ;  /* 0x000000ffff057224 */ /* 0x000fe200078e0a0d */
[----:B------:R-:W-:Y:S01]  /*0890*/  DMUL.RP R6, R16, R6 ;  /* 0x0000000610067228 */ /* 0x000fe20000008000 */
[----:B------:R-:W-:-:S06]  /*08a0*/  IMAD.MOV.U32 R4, RZ, RZ, RZ ;  /* 0x000000ffff047224 */ /* 0x000fcc00078e00ff */
[----:B------:R-:W-:-:S03]  /*08b0*/  DFMA R4, R18, -R4, R16 ;  /* 0x800000041204722b */ /* 0x000fc60000000010 */
[----:B------:R-:W-:-:S03]  /*08c0*/  LOP3.LUT R9, R7, R9, RZ, 0x3c, !PT ;  /* 0x0000000907097212 */ /* 0x000fc600078e3cff */
[----:B------:R-:W-:-:S04]  /*08d0*/  IADD3 R4, PT, PT, -R13, -0x43300000, RZ ;  /* 0xbcd000000d047810 */ /* 0x000fc80007ffe1ff */
[----:B------:R-:W-:-:S04]  /*08e0*/  FSETP.NEU.AND P0, PT, |R5|, R4, PT ;  /* 0x000000040500720b */ /* 0x000fc80003f0d200 */
[----:B------:R-:W-:Y:S02]  /*08f0*/  FSEL R18, R6, R18, !P0 ;  /* 0x0000001206127208 */ /* 0x000fe40004000000 */
[----:B------:R-:W-:Y:S01]  /*0900*/  FSEL R19, R9, R19, !P0 ;  /* 0x0000001309137208 */ /* 0x000fe20004000000 */
[----:B------:R-:W-:Y:S06]  /*0910*/  BRA `(.L_x_6) ;  /* 0x0000000000547947 */ /* 0x000fec0003800000 */
.L_x_5:
[----:B------:R-:W-:-:S14]  /*0920*/  DSETP.NAN.AND P0, PT, R6, R6, PT ;  /* 0x000000060600722a */ /* 0x000fdc0003f08000 */
[----:B------:R-:W-:Y:S05]  /*0930*/  @P0 BRA `(.L_x_7) ;  /* 0x0000000000440947 */ /* 0x000fea0003800000 */
[----:B------:R-:W-:-:S14]  /*0940*/  DSETP.NAN.AND P0, PT, R8, R8, PT ;  /* 0x000000080800722a */ /* 0x000fdc0003f08000 */
[----:B------:R-:W-:Y:S05]  /*0950*/  @P0 BRA `(.L_x_8) ;  /* 0x0000000000300947 */ /* 0x000fea0003800000 */
[----:B------:R-:W-:Y:S01]  /*0960*/  ISETP.NE.AND P0, PT, R22, R23, PT ;  /* 0x000000171600720c */ /* 0x000fe20003f05270 */
[----:B------:R-:W-:Y:S02]  /*0970*/  IMAD.MOV.U32 R18, RZ, RZ, 0x0 ;  /* 0x00000000ff127424 */ /* 0x000fe400078e00ff */
[----:B------:R-:W-:-:S10]  /*0980*/  IMAD.MOV.U32 R19, RZ, RZ, -0x80000 ;  /* 0xfff80000ff137424 */ /* 0x000fd400078e00ff */
[----:B------:R-:W-:Y:S05]  /*0990*/  @!P0 BRA `(.L_x_6) ;  /* 0x0000000000348947 */ /* 0x000fea0003800000 */
[----:B------:R-:W-:Y:S02]  /*09a0*/  ISETP.NE.AND P0, PT, R22, 0x7ff00000, PT ;  /* 0x7ff000001600780c */ /* 0x000fe40003f05270 */
[----:B------:R-:W-:Y:S02]  /*09b0*/  LOP3.LUT R19, R7, 0x80000000, R9, 0x48, !PT ;  /* 0x8000000007137812 */ /* 0x000fe400078e4809 */
[----:B------:R-:W-:-:S13]  /*09c0*/  ISETP.EQ.OR P0, PT, R23, RZ, !P0 ;  /* 0x000000ff1700720c */ /* 0x000fda0004702670 */
[----:B------:R-:W-:Y:S01]  /*09d0*/  @P0 LOP3.LUT R4, R19, 0x7ff00000, RZ, 0xfc, !PT ;  /* 0x7ff0000013040812 */ /* 0x000fe200078efcff */
[----:B------:R-:W-:Y:S02]  /*09e0*/  @!P0 IMAD.MOV.U32 R18, RZ, RZ, RZ ;  /* 0x000000ffff128224 */ /* 0x000fe400078e00ff */
[----:B------:R-:W-:Y:S02]  /*09f0*/  @P0 IMAD.MOV.U32 R18, RZ, RZ, RZ ;  /* 0x000000ffff120224 */ /* 0x000fe400078e00ff */
[----:B------:R-:W-:Y:S01]  /*0a00*/  @P0 IMAD.MOV.U32 R19, RZ, RZ, R4 ;  /* 0x000000ffff130224 */ /* 0x000fe200078e0004 */
[----:B------:R-:W-:Y:S06]  /*0a10*/  BRA `(.L_x_6) ;  /* 0x0000000000147947 */ /* 0x000fec0003800000 */
.L_x_8:
[----:B------:R-:W-:Y:S01]  /*0a20*/  LOP3.LUT R19, R9, 0x80000, RZ, 0xfc, !PT ;  /* 0x0008000009137812 */ /* 0x000fe200078efcff */
[----:B------:R-:W-:Y:S01]  /*0a30*/  IMAD.MOV.U32 R18, RZ, RZ, R8 ;  /* 0x000000ffff127224 */ /* 0x000fe200078e0008 */
[----:B------:R-:W-:Y:S06]  /*0a40*/  BRA `(.L_x_6) ;  /* 0x0000000000087947 */ /* 0x000fec0003800000 */
.L_x_7:
[----:B------:R-:W-:Y:S01]  /*0a50*/  LOP3.LUT R19, R7, 0x80000, RZ, 0xfc, !PT ;  /* 0x0008000007137812 */ /* 0x000fe200078efcff */
[----:B------:R-:W-:-:S07]  /*0a60*/  IMAD.MOV.U32 R18, RZ, RZ, R6 ;  /* 0x000000ffff127224 */ /* 0x000fce00078e0006 */
.L_x_6:
[----:B------:R-:W-:Y:S05]  /*0a70*/  BSYNC.RECONVERGENT B1 ;  /* 0x0000000000017941 */ /* 0x000fea0003800200 */
.L_x_4:
[----:B------:R-:W-:Y:S02]  /*0a80*/  IMAD.MOV.U32 R15, RZ, RZ, 0x0 ;  /* 0x00000000ff0f7424 */ /* 0x000fe400078e00ff */
[----:B------:R-:W-:Y:S02]  /*0a90*/  IMAD.MOV.U32 R4, RZ, RZ, R18 ;  /* 0x000000ffff047224 */ /* 0x000fe400078e0012 */
[----:B------:R-:W-:Y:S01]  /*0aa0*/  IMAD.MOV.U32 R5, RZ, RZ, R19 ;  /* 0x000000ffff057224 */ /* 0x000fe200078e0013 */
[----:B------:R-:W-:Y:S06]  /*0ab0*/  RET.REL.NODEC R14 `(_Z11renderKenelPhiii) ;  /* 0xfffffff40e507950 */ /* 0x000fec0003c3ffff */
.L_x_9:
[----:B------:R-:W-:-:S00]  /*0ac0*/  BRA `(.L_x_9) ;  /* 0xfffffffc00fc7947 */ /* 0x000fc0000383ffff */
[----:B------:R-:W-:-:S00]  /*0ad0*/  NOP ;  /* 0x0000000000007918 */ /* 0x000fc00000000000 */
        /* <DEDUP_REMOVED lines=10> */
.L_x_11:


//--------------------- .text._Z13moveleftKenelPf --------------------------
	.section	.text._Z13moveleftKenelPf,"ax",@progbits
	.align	128
        .global         _Z13moveleftKenelPf
        .type           _Z13moveleftKenelPf,@function
        .size           _Z13moveleftKenelPf,(.L_x_13 - _Z13moveleftKenelPf)
        .other          _Z13moveleftKenelPf,@"STO_CUDA_ENTRY STV_DEFAULT"
_Z13moveleftKenelPf:
.text._Z13moveleftKenelPf:
[----:B------:R-:W-:Y:S01]  /*0000*/  LDC R1, c[0x0][0x37c] ;  /* 0x0000df00ff017b82 */ /* 0x000fe20000000800 */
[----:B------:R-:W0:Y:S07]  /*0010*/  S2R R5, SR_TID.X ;  /* 0x0000000000057919 */ /* 0x000e2e0000002100 */
[----:B------:R-:W1:Y:S01]  /*0020*/  LDC.64 R2, c[0x0][0x380] ;  /* 0x0000e000ff027b82 */ /* 0x000e620000000a00 */
[----:B------:R-:W2:Y:S01]  /*0030*/  LDCU.64 UR4, c[0x0][0x358] ;  /* 0x00006b00ff0477ac */ /* 0x000ea20008000a00 */
[----:B0-----:R-:W-:-:S04]  /*0040*/  IMAD R5, R5, 0x3, RZ ;  /* 0x0000000305057824 */ /* 0x001fc800078e02ff */
[----:B-1----:R-:W-:-:S05]  /*0050*/  IMAD.WIDE.U32 R2, R5, 0x4, R2 ;  /* 0x0000000405027825 */ /* 0x002fca00078e0002 */
[----:B--2---:R-:W2:Y:S01]  /*0060*/  LDG.E R0, desc[UR4][R2.64] ;  /* 0x0000000402007981 */ /* 0x004ea2000c1e1900 */
[----:B------:R-:W-:Y:S01]  /*0070*/  UMOV UR6, 0x47ae147b ;  /* 0x47ae147b00067882 */ /* 0x000fe20000000000 */
[----:B------:R-:W-:Y:S01]  /*0080*/  UMOV UR7, 0x3f947ae1 ;  /* 0x3f947ae100077882 */ /* 0x000fe20000000000 */
[----:B--2---:R-:W0:Y:S02]  /*0090*/  F2F.F64.F32 R4, R0 ;  /* 0x0000000000047310 */ /* 0x004e240000201800 */
[----:B0-----:R-:W-:-:S10]  /*00a0*/  DADD R4, R4, -UR6 ;  /* 0x8000000604047e29 */ /* 0x001fd40008000000 */
[----:B------:R-:W0:Y:S02]  /*00b0*/  F2F.F32.F64 R5, R4 ;  /* 0x0000000400057310 */ /* 0x000e240000301000 */
[----:B0-----:R-:W-:Y:S01]  /*00c0*/  STG.E desc[UR4][R2.64], R5 ;  /* 0x0000000502007986 */ /* 0x001fe2000c101904 */
[----:B------:R-:W-:Y:S05]  /*00d0*/  EXIT ;  /* 0x000000000000794d */ /* 0x000fea0003800000 */
.L_x_10:
        /* <DEDUP_REMOVED lines=10> */
.L_x_13:


//--------------------- .nv.shared.reserved.0     --------------------------
	.section	.nv.shared.reserved.0,"aw",@nobits
	.weak		__nv_reservedSMEM_offset_0_alias
	.size		__nv_reservedSMEM_offset_0_alias, 0, 64
	.other		__nv_reservedSMEM_offset_0_alias,@"STO_CUDA_RESERVED_SHARED STV_DEFAULT"
__nv_reservedSMEM_offset_0_alias:
	.zero		0
	.zero		64


//--------------------- .nv.constant0._Z11renderKenelPhiii --------------------------
	.section	.nv.constant0._Z11renderKenelPhiii,"a",@progbits
	.sectionflags	@""
	.align	4
.nv.constant0._Z11renderKenelPhiii:
	.zero		916


//--------------------- .nv.constant0._Z13moveleftKenelPf --------------------------
	.section	.nv.constant0._Z13moveleftKenelPf,"a",@progbits
	.sectionflags	@""
	.align	4
.nv.constant0._Z13moveleftKenelPf:
	.zero		904


//--------------------- SYMBOLS --------------------------

	.type		.nv.reservedSmem.offset0,@object
	.size		.nv.reservedSmem.offset0,0x4
